//
// Generated by NVIDIA NVVM Compiler
//
// Compiler Build ID: CL-36424714
// Cuda compilation tools, release 13.0, V13.0.88
// Based on NVVM 20.0.0
//

.version 9.0
.target sm_100
.address_size 64

	// .globl	_Z6kernelPfi

.visible .entry _Z6kernelPfi(
	.param .u64 .ptr .align 1 _Z6kernelPfi_param_0,
	.param .u32 _Z6kernelPfi_param_1
)
{
	.reg .b32 	%r<7>;
	.reg .b32 	%f<3>;
	.reg .b64 	%rd<5>;

	ld.param.u64 	%rd1, [_Z6kernelPfi_param_0];
	ld.param.u32 	%r1, [_Z6kernelPfi_param_1];
	cvta.to.global.u64 	%rd2, %rd1;
	mov.u32 	%r2, %ctaid.x;
	mov.u32 	%r3, %ntid.x;
	mov.u32 	%r4, %tid.x;
	mad.lo.s32 	%r5, %r2, %r3, %r4;
	add.s32 	%r6, %r5, %r1;
	mul.wide.s32 	%rd3, %r6, 4;
	add.s64 	%rd4, %rd2, %rd3;
	ld.global.f32 	%f1, [%rd4];
	fma.rn.f32 	%f2, %f1, 0f40000000, 0f3F800000;
	st.global.f32 	[%rd4], %f2;
	ret;

}


// ===== COMPILED SASS (sm_100) =====

	.target	sm_100

	.elftype	@"ET_EXEC"


//--------------------- .note.nv.tkinfo           --------------------------
	.section	.note.nv.tkinfo,"",@"SHT_NOTE"
	.sectionflags	@"SHF_NOTE_NV_TKINFO"
	.tkinfo
        /*0018*/ 	.word	0x00000002
        /*0030*/ 	.string	""
        /*0030*/ 	.string	"ptxas"
        /*0030*/ 	.string	"Cuda compilation tools, release 13.0, V13.0.88"
        /*0030*/ 	.string	"Build cuda_13.0.r13.0/compiler.36424714_0"
        /*0030*/ 	.string	"-arch sm_100 -m 64 "



//--------------------- .note.nv.cuinfo           --------------------------
	.section	.note.nv.cuinfo,"",@"SHT_NOTE"
	.sectionflags	@"SHF_NOTE_NV_CUINFO"
        /*0018*/ 	.short	0x0002
        /*001a*/ 	.short	0x0064
        /*001c*/ 	.short	0x0082
	.zero		2


//--------------------- .nv.info                  --------------------------
	.section	.nv.info,"",@"SHT_CUDA_INFO"
	.align	4


	//----- nvinfo : EIATTR_REGCOUNT
	.align		4
        /*0000*/ 	.byte	0x04, 0x2f
        /*0002*/ 	.short	(.L_1 - .L_0)
	.align		4
.L_0:
        /*0004*/ 	.word	index@(_Z6kernelPfi)
        /*0008*/ 	.word	0x00000008


	//----- nvinfo : EIATTR_FRAME_SIZE
	.align		4
.L_1:
        /*000c*/ 	.byte	0x04, 0x11
        /*000e*/ 	.short	(.L_3 - .L_2)
	.align		4
.L_2:
        /*0010*/ 	.word	index@(_Z6kernelPfi)
        /*0014*/ 	.word	0x00000000


	//----- nvinfo : EIATTR_MIN_STACK_SIZE
	.align		4
.L_3:
        /*0018*/ 	.byte	0x04, 0x12
        /*001a*/ 	.short	(.L_5 - .L_4)
	.align		4
.L_4:
        /*001c*/ 	.word	index@(_Z6kernelPfi)
        /*0020*/ 	.word	0x00000000
.L_5:


//--------------------- .nv.compat                --------------------------
	.section	.nv.compat,"",@"SHT_CUDA_COMPAT_INFO"
	.align	4
        /*0000*/ 	.byte	0x02, 0x09, 0x00, 0x00, 0x02, 0x02, 0x01, 0x00, 0x02, 0x05, 0x05, 0x00, 0x03, 0x07, 0x01, 0x01
        /*0010*/ 	.byte	0x02, 0x03, 0x00, 0x00, 0x02, 0x06, 0x01, 0x00, 0x04, 0x0b, 0x08, 0x00, 0x09, 0x00, 0x00, 0x00
        /*0020*/ 	.byte	0x00, 0x00, 0x00, 0x00


//--------------------- .nv.info._Z6kernelPfi     --------------------------
	.section	.nv.info._Z6kernelPfi,"",@"SHT_CUDA_INFO"
	.sectionflags	@""
	.align	4


	//----- nvinfo : EIATTR_CUDA_API_VERSION
	.align		4
        /*0000*/ 	.byte	0x04, 0x37
        /*0002*/ 	.short	(.L_7 - .L_6)
.L_6:
        /*0004*/ 	.word	0x00000082


	//----- nvinfo : EIATTR_KPARAM_INFO
	.align		4
.L_7:
        /*0008*/ 	.byte	0x04, 0x17
        /*000a*/ 	.short	(.L_9 - .L_8)
.L_8:
        /*000c*/ 	.word	0x00000000
        /*0010*/ 	.short	0x0001
        /*0012*/ 	.short	0x0008
        /*0014*/ 	.byte	0x00, 0xf0, 0x11, 0x00


	//----- nvinfo : EIATTR_KPARAM_INFO
	.align		4
.L_9:
        /*0018*/ 	.byte	0x04, 0x17
        /*001a*/ 	.short	(.L_11 - .L_10)
.L_10:
        /*001c*/ 	.word	0x00000000
        /*0020*/ 	.short	0x0000
        /*0022*/ 	.short	0x0000
        /*0024*/ 	.byte	0x00, 0xf5, 0x21, 0x00


	//----- nvinfo : EIATTR_SPARSE_MMA_MASK
	.align		4
.L_11:
        /*0028*/ 	.byte	0x03, 0x50
        /*002a*/ 	.short	0x0000


	//----- nvinfo : EIATTR_MAXREG_COUNT
	.align		4
        /*002c*/ 	.byte	0x03, 0x1b
        /*002e*/ 	.short	0x00ff


	//----- nvinfo : EIATTR_MERCURY_ISA_VERSION
	.align		4
        /*0030*/ 	.byte	0x03, 0x5f
        /*0032*/ 	.short	0x0101


	//----- nvinfo : EIATTR_VRC_CTA_INIT_COUNT
	.align		4
        /*0034*/ 	.byte	0x02, 0x4a
	.zero		1
	.zero		1


	//----- nvinfo : EIATTR_EXIT_INSTR_OFFSETS
	.align		4
        /*0038*/ 	.byte	0x04, 0x1c
        /*003a*/ 	.short	(.L_13 - .L_12)


	//   ....[0]....
.L_12:
        /*003c*/ 	.word	0x000000e0


	//----- nvinfo : EIATTR_CBANK_PARAM_SIZE
	.align		4
.L_13:
        /*0040*/ 	.byte	0x03, 0x19
        /*0042*/ 	.short	0x000c


	//----- nvinfo : EIATTR_PARAM_CBANK
	.align		4
        /*0044*/ 	.byte	0x04, 0x0a
        /*0046*/ 	.short	(.L_15 - .L_14)
	.align		4
.L_14:
        /*0048*/ 	.word	index@(.nv.constant0._Z6kernelPfi)
        /*004c*/ 	.short	0x0380
        /*004e*/ 	.short	0x000c


	//----- nvinfo : EIATTR_SW_WAR
	.align		4
.L_15:
        /*0050*/ 	.byte	0x04, 0x36
        /*0052*/ 	.short	(.L_17 - .L_16)
.L_16:
        /*0054*/ 	.word	0x00000008
.L_17:


//--------------------- .nv.callgraph             --------------------------
	.section	.nv.callgraph,"",@"SHT_CUDA_CALLGRAPH"
	.align	4
	.sectionentsize	8
	.align		4
        /*0000*/ 	.word	0x00000000
	.align		4
        /*0004*/ 	.word	0xffffffff
	.align		4
        /*0008*/ 	.word	0x00000000
	.align		4
        /*000c*/ 	.word	0xfffffffe
	.align		4
        /*0010*/ 	.word	0x00000000
	.align		4
        /*0014*/ 	.word	0xfffffffd
	.align		4
        /*0018*/ 	.word	0x00000000
	.align		4
        /*001c*/ 	.word	0xfffffffc


//--------------------- .text._Z6kernelPfi        --------------------------
	.section	.text._Z6kernelPfi,"ax",@progbits
	.align	128
        .global         _Z6kernelPfi
        .type           _Z6kernelPfi,@function
        .size           _Z6kernelPfi,(.L_x_1 - _Z6kernelPfi)
        .other          _Z6kernelPfi,@"STO_CUDA_ENTRY STV_DEFAULT"
_Z6kernelPfi:
.text._Z6kernelPfi:
[----:B------:R-:W-:Y:S01]  /*0000*/  LDC R1, c[0x0][0x37c] ;  /* 0x0000df00ff017b82 */ /* 0x000fe20000000800 */
[----:B------:R-:W0:Y:S07]  /*0010*/  S2R R5, SR_TID.X ;  /* 0x0000000000057919 */ /* 0x000e2e0000002100 */
[----:B------:R-:W0:Y:S01]  /*0020*/  S2UR UR6, SR_CTAID.X ;  /* 0x00000000000679c3 */ /* 0x000e220000002500 */
[----:B------:R-:W1:Y:S01]  /*0030*/  LDCU UR7, c[0x0][0x388] ;  /* 0x00007100ff0777ac */ /* 0x000e620008000800 */
[----:B------:R-:W2:Y:S06]  /*0040*/  LDCU.64 UR4, c[0x0][0x358] ;  /* 0x00006b00ff0477ac */ /* 0x000eac0008000a00 */
[----:B------:R-:W0:Y:S08]  /*0050*/  LDC R0, c[0x0][0x360] ;  /* 0x0000d800ff007b82 */ /* 0x000e300000000800 */
[----:B------:R-:W3:Y:S01]  /*0060*/  LDC.64 R2, c[0x0][0x380] ;  /* 0x0000e000ff027b82 */ /* 0x000ee20000000a00 */
[----:B0-----:R-:W-:-:S05]  /*0070*/  IMAD R0, R0, UR6, R5 ;  /* 0x0000000600007c24 */ /* 0x001fca000f8e0205 */
[----:B-1----:R-:W-:-:S05]  /*0080*/  IADD3 R5, PT, PT, R0, UR7, RZ ;  /* 0x0000000700057c10 */ /* 0x002fca000fffe0ff */
[----:B---3--:R-:W-:-:S05]  /*0090*/  IMAD.WIDE R2, R5, 0x4, R2 ;  /* 0x0000000405027825 */ /* 0x008fca00078e0202 */
[----:B--2---:R-:W2:Y:S01]  /*00a0*/  LDG.E R0, desc[UR4][R2.64] ;  /* 0x0000000402007981 */ /* 0x004ea2000c1e1900 */
[----:B------:R-:W-:-:S05]  /*00b0*/  HFMA2 R5, -RZ, RZ, 2, 0 ;  /* 0x40000000ff057431 */ /* 0x000fca00000001ff */
[----:B--2---:R-:W-:-:S05]  /*00c0*/  FFMA R5, R0, R5, 1 ;  /* 0x3f80000000057423 */ /* 0x004fca0000000005 */
[----:B------:R-:W-:Y:S01]  /*00d0*/  STG.E desc[UR4][R2.64], R5 ;  /* 0x0000000502007986 */ /* 0x000fe2000c101904 */
[----:B------:R-:W-:Y:S05]  /*00e0*/  EXIT ;  /* 0x000000000000794d */ /* 0x000fea0003800000 */
.L_x_0:
[----:B------:R-:W-:-:S00]  /*00f0*/  BRA `(.L_x_0) ;  /* 0xfffffffc00fc7947 */ /* 0x000fc0000383ffff */
[----:B------:R-:W-:-:S00]  /*0100*/  NOP ;  /* 0x0000000000007918 */ /* 0x000fc00000000000 */
[----:B------:R-:W-:-:S00]  /*0110*/  NOP ;  /* 0x0000000000007918 */ /* 0x000fc00000000000 */
[----:B------:R-:W-:-:S00]  /*0120*/  NOP ;  /* 0x0000000000007918 */ /* 0x000fc00000000000 */
[----:B------:R-:W-:-:S00]  /*0130*/  NOP ;  /* 0x0000000000007918 */ /* 0x000fc00000000000 */
[----:B------:R-:W-:-:S00]  /*0140*/  NOP ;  /* 0x0000000000007918 */ /* 0x000fc00000000000 */
[----:B------:R-:W-:-:S00]  /*0150*/  NOP ;  /* 0x0000000000007918 */ /* 0x000fc00000000000 */
[----:B------:R-:W-:-:S00]  /*0160*/  NOP ;  /* 0x0000000000007918 */ /* 0x000fc00000000000 */
[----:B------:R-:W-:-:S00]  /*0170*/  NOP ;  /* 0x0000000000007918 */ /* 0x000fc00000000000 */
.L_x_1:


//--------------------- .nv.shared.reserved.0     --------------------------
	.section	.nv.shared.reserved.0,"aw",@nobits
	.weak		__nv_reservedSMEM_offset_0_alias
	.size		__nv_reservedSMEM_offset_0_alias, 0, 64
	.other		__nv_reservedSMEM_offset_0_alias,@"STO_CUDA_RESERVED_SHARED STV_DEFAULT"
__nv_reservedSMEM_offset_0_alias:
	.zero		0
	.zero		64


//--------------------- .nv.constant0._Z6kernelPfi --------------------------
	.section	.nv.constant0._Z6kernelPfi,"a",@progbits
	.sectionflags	@""
	.align	4
.nv.constant0._Z6kernelPfi:
	.zero		908


//--------------------- SYMBOLS --------------------------

	.type		.nv.reservedSmem.offset0,@object
	.size		.nv.reservedSmem.offset0,0x4
